//
// Generated by NVIDIA NVVM Compiler
//
// Compiler Build ID: CL-36424714
// Cuda compilation tools, release 13.0, V13.0.88
// Based on NVVM 20.0.0
//

.version 9.0
.target sm_100
.address_size 64

	// .globl	_Z12apply_filterPdPKdS1_PKiiii

.visible .entry _Z12apply_filterPdPKdS1_PKiiii(
	.param .u64 .ptr .align 1 _Z12apply_filterPdPKdS1_PKiiii_param_0,
	.param .u64 .ptr .align 1 _Z12apply_filterPdPKdS1_PKiiii_param_1,
	.param .u64 .ptr .align 1 _Z12apply_filterPdPKdS1_PKiiii_param_2,
	.param .u64 .ptr .align 1 _Z12apply_filterPdPKdS1_PKiiii_param_3,
	.param .u32 _Z12apply_filterPdPKdS1_PKiiii_param_4,
	.param .u32 _Z12apply_filterPdPKdS1_PKiiii_param_5,
	.param .u32 _Z12apply_filterPdPKdS1_PKiiii_param_6
)
{
	.reg .pred 	%p<5>;
	.reg .b32 	%r<17>;
	.reg .b64 	%rd<15>;
	.reg .b64 	%fd<5>;

	ld.param.u64 	%rd1, [_Z12apply_filterPdPKdS1_PKiiii_param_0];
	ld.param.u64 	%rd2, [_Z12apply_filterPdPKdS1_PKiiii_param_1];
	ld.param.u64 	%rd3, [_Z12apply_filterPdPKdS1_PKiiii_param_2];
	ld.param.u64 	%rd4, [_Z12apply_filterPdPKdS1_PKiiii_param_3];
	ld.param.u32 	%r4, [_Z12apply_filterPdPKdS1_PKiiii_param_4];
	ld.param.u32 	%r5, [_Z12apply_filterPdPKdS1_PKiiii_param_5];
	ld.param.u32 	%r6, [_Z12apply_filterPdPKdS1_PKiiii_param_6];
	mov.u32 	%r7, %ctaid.y;
	mov.u32 	%r8, %ntid.y;
	mov.u32 	%r9, %tid.y;
	mad.lo.s32 	%r10, %r7, %r8, %r9;
	mov.u32 	%r11, %ctaid.x;
	mov.u32 	%r12, %ntid.x;
	mov.u32 	%r13, %tid.x;
	mad.lo.s32 	%r2, %r11, %r12, %r13;
	setp.ge.s32 	%p1, %r2, %r4;
	mul.lo.s32 	%r14, %r6, %r5;
	setp.ge.s32 	%p2, %r10, %r14;
	or.pred  	%p3, %p1, %p2;
	@%p3 bra 	$L__BB0_3;
	cvta.to.global.u64 	%rd5, %rd4;
	mad.lo.s32 	%r3, %r4, %r10, %r2;
	mul.wide.s32 	%rd6, %r3, 4;
	add.s64 	%rd7, %rd5, %rd6;
	ld.global.u32 	%r16, [%rd7];
	setp.eq.s32 	%p4, %r16, 0;
	@%p4 bra 	$L__BB0_3;
	cvta.to.global.u64 	%rd8, %rd2;
	mul.wide.s32 	%rd9, %r3, 8;
	add.s64 	%rd10, %rd8, %rd9;
	ld.global.f64 	%fd1, [%rd10];
	cvta.to.global.u64 	%rd11, %rd3;
	add.s64 	%rd12, %rd11, %rd9;
	ld.global.f64 	%fd2, [%rd12];
	sub.f64 	%fd3, %fd1, %fd2;
	mul.f64 	%fd4, %fd3, 0d3FD0000000000000;
	cvta.to.global.u64 	%rd13, %rd1;
	add.s64 	%rd14, %rd13, %rd9;
	st.global.f64 	[%rd14], %fd4;
$L__BB0_3:
	ret;

}


// ===== COMPILED SASS (sm_100) =====

	.target	sm_100

	.elftype	@"ET_EXEC"


//--------------------- .note.nv.tkinfo           --------------------------
	.section	.note.nv.tkinfo,"",@"SHT_NOTE"
	.sectionflags	@"SHF_NOTE_NV_TKINFO"
	.tkinfo
        /*0018*/ 	.word	0x00000002
        /*0030*/ 	.string	""
        /*0030*/ 	.string	"ptxas"
        /*0030*/ 	.string	"Cuda compilation tools, release 13.0, V13.0.88"
        /*0030*/ 	.string	"Build cuda_13.0.r13.0/compiler.36424714_0"
        /*0030*/ 	.string	"-arch sm_100 -m 64 "



//--------------------- .note.nv.cuinfo           --------------------------
	.section	.note.nv.cuinfo,"",@"SHT_NOTE"
	.sectionflags	@"SHF_NOTE_NV_CUINFO"
        /*0018*/ 	.short	0x0002
        /*001a*/ 	.short	0x0064
        /*001c*/ 	.short	0x0082
	.zero		2


//--------------------- .nv.info                  --------------------------
	.section	.nv.info,"",@"SHT_CUDA_INFO"
	.align	4


	//----- nvinfo : EIATTR_REGCOUNT
	.align		4
        /*0000*/ 	.byte	0x04, 0x2f
        /*0002*/ 	.short	(.L_1 - .L_0)
	.align		4
.L_0:
        /*0004*/ 	.word	index@(_Z12apply_filterPdPKdS1_PKiiii)
        /*0008*/ 	.word	0x0000000e


	//----- nvinfo : EIATTR_FRAME_SIZE
	.align		4
.L_1:
        /*000c*/ 	.byte	0x04, 0x11
        /*000e*/ 	.short	(.L_3 - .L_2)
	.align		4
.L_2:
        /*0010*/ 	.word	index@(_Z12apply_filterPdPKdS1_PKiiii)
        /*0014*/ 	.word	0x00000000


	//----- nvinfo : EIATTR_MIN_STACK_SIZE
	.align		4
.L_3:
        /*0018*/ 	.byte	0x04, 0x12
        /*001a*/ 	.short	(.L_5 - .L_4)
	.align		4
.L_4:
        /*001c*/ 	.word	index@(_Z12apply_filterPdPKdS1_PKiiii)
        /*0020*/ 	.word	0x00000000
.L_5:


//--------------------- .nv.compat                --------------------------
	.section	.nv.compat,"",@"SHT_CUDA_COMPAT_INFO"
	.align	4
        /*0000*/ 	.byte	0x02, 0x09, 0x00, 0x00, 0x02, 0x02, 0x01, 0x00, 0x02, 0x05, 0x05, 0x00, 0x03, 0x07, 0x01, 0x01
        /*0010*/ 	.byte	0x02, 0x03, 0x00, 0x00, 0x02, 0x06, 0x01, 0x00, 0x04, 0x0b, 0x08, 0x00, 0x01, 0x00, 0x00, 0x00
        /*0020*/ 	.byte	0x00, 0x00, 0x00, 0x00


//--------------------- .nv.info._Z12apply_filterPdPKdS1_PKiiii --------------------------
	.section	.nv.info._Z12apply_filterPdPKdS1_PKiiii,"",@"SHT_CUDA_INFO"
	.sectionflags	@""
	.align	4


	//----- nvinfo : EIATTR_CUDA_API_VERSION
	.align		4
        /*0000*/ 	.byte	0x04, 0x37
        /*0002*/ 	.short	(.L_7 - .L_6)
.L_6:
        /*0004*/ 	.word	0x00000082


	//----- nvinfo : EIATTR_KPARAM_INFO
	.align		4
.L_7:
        /*0008*/ 	.byte	0x04, 0x17
        /*000a*/ 	.short	(.L_9 - .L_8)
.L_8:
        /*000c*/ 	.word	0x00000000
        /*0010*/ 	.short	0x0006
        /*0012*/ 	.short	0x0028
        /*0014*/ 	.byte	0x00, 0xf0, 0x11, 0x00


	//----- nvinfo : EIATTR_KPARAM_INFO
	.align		4
.L_9:
        /*0018*/ 	.byte	0x04, 0x17
        /*001a*/ 	.short	(.L_11 - .L_10)
.L_10:
        /*001c*/ 	.word	0x00000000
        /*0020*/ 	.short	0x0005
        /*0022*/ 	.short	0x0024
        /*0024*/ 	.byte	0x00, 0xf0, 0x11, 0x00


	//----- nvinfo : EIATTR_KPARAM_INFO
	.align		4
.L_11:
        /*0028*/ 	.byte	0x04, 0x17
        /*002a*/ 	.short	(.L_13 - .L_12)
.L_12:
        /*002c*/ 	.word	0x00000000
        /*0030*/ 	.short	0x0004
        /*0032*/ 	.short	0x0020
        /*0034*/ 	.byte	0x00, 0xf0, 0x11, 0x00


	//----- nvinfo : EIATTR_KPARAM_INFO
	.align		4
.L_13:
        /*0038*/ 	.byte	0x04, 0x17
        /*003a*/ 	.short	(.L_15 - .L_14)
.L_14:
        /*003c*/ 	.word	0x00000000
        /*0040*/ 	.short	0x0003
        /*0042*/ 	.short	0x0018
        /*0044*/ 	.byte	0x00, 0xf5, 0x21, 0x00


	//----- nvinfo : EIATTR_KPARAM_INFO
	.align		4
.L_15:
        /*0048*/ 	.byte	0x04, 0x17
        /*004a*/ 	.short	(.L_17 - .L_16)
.L_16:
        /*004c*/ 	.word	0x00000000
        /*0050*/ 	.short	0x0002
        /*0052*/ 	.short	0x0010
        /*0054*/ 	.byte	0x00, 0xf5, 0x21, 0x00


	//----- nvinfo : EIATTR_KPARAM_INFO
	.align		4
.L_17:
        /*0058*/ 	.byte	0x04, 0x17
        /*005a*/ 	.short	(.L_19 - .L_18)
.L_18:
        /*005c*/ 	.word	0x00000000
        /*0060*/ 	.short	0x0001
        /*0062*/ 	.short	0x0008
        /*0064*/ 	.byte	0x00, 0xf5, 0x21, 0x00


	//----- nvinfo : EIATTR_KPARAM_INFO
	.align		4
.L_19:
        /*0068*/ 	.byte	0x04, 0x17
        /*006a*/ 	.short	(.L_21 - .L_20)
.L_20:
        /*006c*/ 	.word	0x00000000
        /*0070*/ 	.short	0x0000
        /*0072*/ 	.short	0x0000
        /*0074*/ 	.byte	0x00, 0xf5, 0x21, 0x00


	//----- nvinfo : EIATTR_SPARSE_MMA_MASK
	.align		4
.L_21:
        /*0078*/ 	.byte	0x03, 0x50
        /*007a*/ 	.short	0x0000


	//----- nvinfo : EIATTR_MAXREG_COUNT
	.align		4
        /*007c*/ 	.byte	0x03, 0x1b
        /*007e*/ 	.short	0x00ff


	//----- nvinfo : EIATTR_MERCURY_ISA_VERSION
	.align		4
        /*0080*/ 	.byte	0x03, 0x5f
        /*0082*/ 	.short	0x0101


	//----- nvinfo : EIATTR_VRC_CTA_INIT_COUNT
	.align		4
        /*0084*/ 	.byte	0x02, 0x4a
	.zero		1
	.zero		1


	//----- nvinfo : EIATTR_EXIT_INSTR_OFFSETS
	.align		4
        /*0088*/ 	.byte	0x04, 0x1c
        /*008a*/ 	.short	(.L_23 - .L_22)


	//   ....[0]....
.L_22:
        /*008c*/ 	.word	0x000000e0


	//   ....[1]....
        /*0090*/ 	.word	0x00000150


	//   ....[2]....
        /*0094*/ 	.word	0x00000210


	//----- nvinfo : EIATTR_CBANK_PARAM_SIZE
	.align		4
.L_23:
        /*0098*/ 	.byte	0x03, 0x19
        /*009a*/ 	.short	0x002c


	//----- nvinfo : EIATTR_PARAM_CBANK
	.align		4
        /*009c*/ 	.byte	0x04, 0x0a
        /*009e*/ 	.short	(.L_25 - .L_24)
	.align		4
.L_24:
        /*00a0*/ 	.word	index@(.nv.constant0._Z12apply_filterPdPKdS1_PKiiii)
        /*00a4*/ 	.short	0x0380
        /*00a6*/ 	.short	0x002c


	//----- nvinfo : EIATTR_SW_WAR
	.align		4
.L_25:
        /*00a8*/ 	.byte	0x04, 0x36
        /*00aa*/ 	.short	(.L_27 - .L_26)
.L_26:
        /*00ac*/ 	.word	0x00000008
.L_27:


//--------------------- .nv.callgraph             --------------------------
	.section	.nv.callgraph,"",@"SHT_CUDA_CALLGRAPH"
	.align	4
	.sectionentsize	8
	.align		4
        /*0000*/ 	.word	0x00000000
	.align		4
        /*0004*/ 	.word	0xffffffff
	.align		4
        /*0008*/ 	.word	0x00000000
	.align		4
        /*000c*/ 	.word	0xfffffffe
	.align		4
        /*0010*/ 	.word	0x00000000
	.align		4
        /*0014*/ 	.word	0xfffffffd
	.align		4
        /*0018*/ 	.word	0x00000000
	.align		4
        /*001c*/ 	.word	0xfffffffc


//--------------------- .text._Z12apply_filterPdPKdS1_PKiiii --------------------------
	.section	.text._Z12apply_filterPdPKdS1_PKiiii,"ax",@progbits
	.align	128
        .global         _Z12apply_filterPdPKdS1_PKiiii
        .type           _Z12apply_filterPdPKdS1_PKiiii,@function
        .size           _Z12apply_filterPdPKdS1_PKiiii,(.L_x_1 - _Z12apply_filterPdPKdS1_PKiiii)
        .other          _Z12apply_filterPdPKdS1_PKiiii,@"STO_CUDA_ENTRY STV_DEFAULT"
_Z12apply_filterPdPKdS1_PKiiii:
.text._Z12apply_filterPdPKdS1_PKiiii:
[----:B------:R-:W-:Y:S01]  /*0000*/  LDC R1, c[0x0][0x37c] ;  /* 0x0000df00ff017b82 */ /* 0x000fe20000000800 */
[----:B------:R-:W0:Y:S07]  /*0010*/  S2R R3, SR_TID.Y ;  /* 0x0000000000037919 */ /* 0x000e2e0000002200 */
[----:B------:R-:W0:Y:S01]  /*0020*/  S2UR UR5, SR_CTAID.Y ;  /* 0x00000000000579c3 */ /* 0x000e220000002600 */
[----:B------:R-:W1:Y:S01]  /*0030*/  LDCU UR4, c[0x0][0x3a8] ;  /* 0x00007500ff0477ac */ /* 0x000e620008000800 */
[----:B------:R-:W2:Y:S01]  /*0040*/  S2R R2, SR_TID.X ;  /* 0x0000000000027919 */ /* 0x000ea20000002100 */
[----:B------:R-:W1:Y:S05]  /*0050*/  LDCU.64 UR8, c[0x0][0x3a0] ;  /* 0x00007400ff0877ac */ /* 0x000e6a0008000a00 */
[----:B------:R-:W0:Y:S08]  /*0060*/  LDC R0, c[0x0][0x364] ;  /* 0x0000d900ff007b82 */ /* 0x000e300000000800 */
[----:B------:R-:W2:Y:S01]  /*0070*/  S2UR UR6, SR_CTAID.X ;  /* 0x00000000000679c3 */ /* 0x000ea20000002500 */
[----:B-1----:R-:W-:-:S07]  /*0080*/  UIMAD UR4, UR4, UR9, URZ ;  /* 0x00000009040472a4 */ /* 0x002fce000f8e02ff */
[----:B------:R-:W2:Y:S01]  /*0090*/  LDC R5, c[0x0][0x360] ;  /* 0x0000d800ff057b82 */ /* 0x000ea20000000800 */
[----:B0-----:R-:W-:-:S05]  /*00a0*/  IMAD R0, R0, UR5, R3 ;  /* 0x0000000500007c24 */ /* 0x001fca000f8e0203 */
[----:B------:R-:W-:Y:S01]  /*00b0*/  ISETP.GE.AND P0, PT, R0, UR4, PT ;  /* 0x0000000400007c0c */ /* 0x000fe2000bf06270 */
[----:B--2---:R-:W-:-:S05]  /*00c0*/  IMAD R5, R5, UR6, R2 ;  /* 0x0000000605057c24 */ /* 0x004fca000f8e0202 */
[----:B------:R-:W-:-:S13]  /*00d0*/  ISETP.GE.OR P0, PT, R5, UR8, P0 ;  /* 0x0000000805007c0c */ /* 0x000fda0008706670 */
[----:B------:R-:W-:Y:S05]  /*00e0*/  @P0 EXIT ;  /* 0x000000000000094d */ /* 0x000fea0003800000 */
[----:B------:R-:W0:Y:S01]  /*00f0*/  LDC.64 R2, c[0x0][0x398] ;  /* 0x0000e600ff027b82 */ /* 0x000e220000000a00 */
[----:B------:R-:W1:Y:S01]  /*0100*/  LDCU.64 UR4, c[0x0][0x358] ;  /* 0x00006b00ff0477ac */ /* 0x000e620008000a00 */
[----:B------:R-:W-:-:S04]  /*0110*/  IMAD R11, R0, UR8, R5 ;  /* 0x00000008000b7c24 */ /* 0x000fc8000f8e0205 */
[----:B0-----:R-:W-:-:S06]  /*0120*/  IMAD.WIDE R2, R11, 0x4, R2 ;  /* 0x000000040b027825 */ /* 0x001fcc00078e0202 */
[----:B-1----:R-:W2:Y:S02]  /*0130*/  LDG.E R2, desc[UR4][R2.64] ;  /* 0x0000000402027981 */ /* 0x002ea4000c1e1900 */
[----:B--2---:R-:W-:-:S13]  /*0140*/  ISETP.NE.AND P0, PT, R2, RZ, PT ;  /* 0x000000ff0200720c */ /* 0x004fda0003f05270 */
[----:B------:R-:W-:Y:S05]  /*0150*/  @!P0 EXIT ;  /* 0x000000000000894d */ /* 0x000fea0003800000 */
[----:B------:R-:W0:Y:S08]  /*0160*/  LDC.64 R2, c[0x0][0x388] ;  /* 0x0000e200ff027b82 */ /* 0x000e300000000a00 */
[----:B------:R-:W1:Y:S08]  /*0170*/  LDC.64 R4, c[0x0][0x390] ;  /* 0x0000e400ff047b82 */ /* 0x000e700000000a00 */
[----:B------:R-:W2:Y:S01]  /*0180*/  LDC.64 R8, c[0x0][0x380] ;  /* 0x0000e000ff087b82 */ /* 0x000ea20000000a00 */
[----:B0-----:R-:W-:-:S06]  /*0190*/  IMAD.WIDE R2, R11, 0x8, R2 ;  /* 0x000000080b027825 */ /* 0x001fcc00078e0202 */
[----:B------:R-:W3:Y:S01]  /*01a0*/  LDG.E.64 R2, desc[UR4][R2.64] ;  /* 0x0000000402027981 */ /* 0x000ee2000c1e1b00 */
[----:B-1----:R-:W-:-:S06]  /*01b0*/  IMAD.WIDE R4, R11, 0x8, R4 ;  /* 0x000000080b047825 */ /* 0x002fcc00078e0204 */
[----:B------:R-:W3:Y:S01]  /*01c0*/  LDG.E.64 R4, desc[UR4][R4.64] ;  /* 0x0000000404047981 */ /* 0x000ee2000c1e1b00 */
[----:B--2---:R-:W-:Y:S01]  /*01d0*/  IMAD.WIDE R8, R11, 0x8, R8 ;  /* 0x000000080b087825 */ /* 0x004fe200078e0208 */
[----:B---3--:R-:W-:-:S08]  /*01e0*/  DADD R6, R2, -R4 ;  /* 0x0000000002067229 */ /* 0x008fd00000000804 */
[----:B------:R-:W-:-:S07]  /*01f0*/  DMUL R6, R6, 0.25 ;  /* 0x3fd0000006067828 */ /* 0x000fce0000000000 */
[----:B------:R-:W-:Y:S01]  /*0200*/  STG.E.64 desc[UR4][R8.64], R6 ;  /* 0x0000000608007986 */ /* 0x000fe2000c101b04 */
[----:B------:R-:W-:Y:S05]  /*0210*/  EXIT ;  /* 0x000000000000794d */ /* 0x000fea0003800000 */
.L_x_0:
[----:B------:R-:W-:-:S00]  /*0220*/  BRA `(.L_x_0) ;  /* 0xfffffffc00fc7947 */ /* 0x000fc0000383ffff */
[----:B------:R-:W-:-:S00]  /*0230*/  NOP ;  /* 0x0000000000007918 */ /* 0x000fc00000000000 */
        /* <DEDUP_REMOVED lines=12> */
.L_x_1:


//--------------------- .nv.shared.reserved.0     --------------------------
	.section	.nv.shared.reserved.0,"aw",@nobits
	.weak		__nv_reservedSMEM_offset_0_alias
	.size		__nv_reservedSMEM_offset_0_alias, 0, 64
	.other		__nv_reservedSMEM_offset_0_alias,@"STO_CUDA_RESERVED_SHARED STV_DEFAULT"
__nv_reservedSMEM_offset_0_alias:
	.zero		0
	.zero		64


//--------------------- .nv.constant0._Z12apply_filterPdPKdS1_PKiiii --------------------------
	.section	.nv.constant0._Z12apply_filterPdPKdS1_PKiiii,"a",@progbits
	.sectionflags	@""
	.align	4
.nv.constant0._Z12apply_filterPdPKdS1_PKiiii:
	.zero		940


//--------------------- SYMBOLS --------------------------

	.type		.nv.reservedSmem.offset0,@object
	.size		.nv.reservedSmem.offset0,0x4
